//
// Generated by NVIDIA NVVM Compiler
//
// Compiler Build ID: CL-36424714
// Cuda compilation tools, release 13.0, V13.0.88
// Based on NVVM 20.0.0
//

.version 9.0
.target sm_100
.address_size 64

	// .globl	_Z9computePiPdd

.visible .entry _Z9computePiPdd(
	.param .u64 .ptr .align 1 _Z9computePiPdd_param_0,
	.param .f64 _Z9computePiPdd_param_1
)
{


	ret;

}


// ===== COMPILED SASS (sm_100) =====

	.target	sm_100

	.elftype	@"ET_EXEC"


//--------------------- .note.nv.tkinfo           --------------------------
	.section	.note.nv.tkinfo,"",@"SHT_NOTE"
	.sectionflags	@"SHF_NOTE_NV_TKINFO"
	.tkinfo
        /*0018*/ 	.word	0x00000002
        /*0030*/ 	.string	""
        /*0030*/ 	.string	"ptxas"
        /*0030*/ 	.string	"Cuda compilation tools, release 13.0, V13.0.88"
        /*0030*/ 	.string	"Build cuda_13.0.r13.0/compiler.36424714_0"
        /*0030*/ 	.string	"-arch sm_100 -m 64 "



//--------------------- .note.nv.cuinfo           --------------------------
	.section	.note.nv.cuinfo,"",@"SHT_NOTE"
	.sectionflags	@"SHF_NOTE_NV_CUINFO"
        /*0018*/ 	.short	0x0002
        /*001a*/ 	.short	0x0064
        /*001c*/ 	.short	0x0082
	.zero		2


//--------------------- .nv.info                  --------------------------
	.section	.nv.info,"",@"SHT_CUDA_INFO"
	.align	4


	//----- nvinfo : EIATTR_REGCOUNT
	.align		4
        /*0000*/ 	.byte	0x04, 0x2f
        /*0002*/ 	.short	(.L_1 - .L_0)
	.align		4
.L_0:
        /*0004*/ 	.word	index@(_Z9computePiPdd)
        /*0008*/ 	.word	0x00000004


	//----- nvinfo : EIATTR_FRAME_SIZE
	.align		4
.L_1:
        /*000c*/ 	.byte	0x04, 0x11
        /*000e*/ 	.short	(.L_3 - .L_2)
	.align		4
.L_2:
        /*0010*/ 	.word	index@(_Z9computePiPdd)
        /*0014*/ 	.word	0x00000000


	//----- nvinfo : EIATTR_MIN_STACK_SIZE
	.align		4
.L_3:
        /*0018*/ 	.byte	0x04, 0x12
        /*001a*/ 	.short	(.L_5 - .L_4)
	.align		4
.L_4:
        /*001c*/ 	.word	index@(_Z9computePiPdd)
        /*0020*/ 	.word	0x00000000
.L_5:


//--------------------- .nv.compat                --------------------------
	.section	.nv.compat,"",@"SHT_CUDA_COMPAT_INFO"
	.align	4
        /*0000*/ 	.byte	0x02, 0x09, 0x00, 0x00, 0x02, 0x02, 0x01, 0x00, 0x02, 0x05, 0x05, 0x00, 0x03, 0x07, 0x01, 0x01
        /*0010*/ 	.byte	0x02, 0x03, 0x00, 0x00, 0x02, 0x06, 0x01, 0x00, 0x04, 0x0b, 0x08, 0x00, 0x09, 0x00, 0x00, 0x00
        /*0020*/ 	.byte	0x00, 0x00, 0x00, 0x00


//--------------------- .nv.info._Z9computePiPdd  --------------------------
	.section	.nv.info._Z9computePiPdd,"",@"SHT_CUDA_INFO"
	.sectionflags	@""
	.align	4


	//----- nvinfo : EIATTR_CUDA_API_VERSION
	.align		4
        /*0000*/ 	.byte	0x04, 0x37
        /*0002*/ 	.short	(.L_7 - .L_6)
.L_6:
        /*0004*/ 	.word	0x00000082


	//----- nvinfo : EIATTR_KPARAM_INFO
	.align		4
.L_7:
        /*0008*/ 	.byte	0x04, 0x17
        /*000a*/ 	.short	(.L_9 - .L_8)
.L_8:
        /*000c*/ 	.word	0x00000000
        /*0010*/ 	.short	0x0001
        /*0012*/ 	.short	0x0008
        /*0014*/ 	.byte	0x00, 0xf0, 0x21, 0x00


	//----- nvinfo : EIATTR_KPARAM_INFO
	.align		4
.L_9:
        /*0018*/ 	.byte	0x04, 0x17
        /*001a*/ 	.short	(.L_11 - .L_10)
.L_10:
        /*001c*/ 	.word	0x00000000
        /*0020*/ 	.short	0x0000
        /*0022*/ 	.short	0x0000
        /*0024*/ 	.byte	0x00, 0xf5, 0x21, 0x00


	//----- nvinfo : EIATTR_SPARSE_MMA_MASK
	.align		4
.L_11:
        /*0028*/ 	.byte	0x03, 0x50
        /*002a*/ 	.short	0x0000


	//----- nvinfo : EIATTR_MAXREG_COUNT
	.align		4
        /*002c*/ 	.byte	0x03, 0x1b
        /*002e*/ 	.short	0x00ff


	//----- nvinfo : EIATTR_MERCURY_ISA_VERSION
	.align		4
        /*0030*/ 	.byte	0x03, 0x5f
        /*0032*/ 	.short	0x0101


	//----- nvinfo : EIATTR_VRC_CTA_INIT_COUNT
	.align		4
        /*0034*/ 	.byte	0x02, 0x4a
	.zero		1
	.zero		1


	//----- nvinfo : EIATTR_EXIT_INSTR_OFFSETS
	.align		4
        /*0038*/ 	.byte	0x04, 0x1c
        /*003a*/ 	.short	(.L_13 - .L_12)


	//   ....[0]....
.L_12:
        /*003c*/ 	.word	0x00000010


	//----- nvinfo : EIATTR_CBANK_PARAM_SIZE
	.align		4
.L_13:
        /*0040*/ 	.byte	0x03, 0x19
        /*0042*/ 	.short	0x0010


	//----- nvinfo : EIATTR_PARAM_CBANK
	.align		4
        /*0044*/ 	.byte	0x04, 0x0a
        /*0046*/ 	.short	(.L_15 - .L_14)
	.align		4
.L_14:
        /*0048*/ 	.word	index@(.nv.constant0._Z9computePiPdd)
        /*004c*/ 	.short	0x0380
        /*004e*/ 	.short	0x0010


	//----- nvinfo : EIATTR_SW_WAR
	.align		4
.L_15:
        /*0050*/ 	.byte	0x04, 0x36
        /*0052*/ 	.short	(.L_17 - .L_16)
.L_16:
        /*0054*/ 	.word	0x00000008
.L_17:


//--------------------- .nv.callgraph             --------------------------
	.section	.nv.callgraph,"",@"SHT_CUDA_CALLGRAPH"
	.align	4
	.sectionentsize	8
	.align		4
        /*0000*/ 	.word	0x00000000
	.align		4
        /*0004*/ 	.word	0xffffffff
	.align		4
        /*0008*/ 	.word	0x00000000
	.align		4
        /*000c*/ 	.word	0xfffffffe
	.align		4
        /*0010*/ 	.word	0x00000000
	.align		4
        /*0014*/ 	.word	0xfffffffd
	.align		4
        /*0018*/ 	.word	0x00000000
	.align		4
        /*001c*/ 	.word	0xfffffffc


//--------------------- .text._Z9computePiPdd     --------------------------
	.section	.text._Z9computePiPdd,"ax",@progbits
	.align	128
        .global         _Z9computePiPdd
        .type           _Z9computePiPdd,@function
        .size           _Z9computePiPdd,(.L_x_1 - _Z9computePiPdd)
        .other          _Z9computePiPdd,@"STO_CUDA_ENTRY STV_DEFAULT"
_Z9computePiPdd:
.text._Z9computePiPdd:
[----:B------:R-:W-:Y:S01]  /*0000*/  LDC R1, c[0x0][0x37c] ;  /* 0x0000df00ff017b82 */ /* 0x000fe20000000800 */
[----:B------:R-:W-:Y:S05]  /*0010*/  EXIT ;  /* 0x000000000000794d */ /* 0x000fea0003800000 */
.L_x_0:
[----:B------:R-:W-:-:S00]  /*0020*/  BRA `(.L_x_0) ;  /* 0xfffffffc00fc7947 */ /* 0x000fc0000383ffff */
[----:B------:R-:W-:-:S00]  /*0030*/  NOP ;  /* 0x0000000000007918 */ /* 0x000fc00000000000 */
        /* <DEDUP_REMOVED lines=12> */
.L_x_1:


//--------------------- .nv.shared.reserved.0     --------------------------
	.section	.nv.shared.reserved.0,"aw",@nobits
	.weak		__nv_reservedSMEM_offset_0_alias
	.size		__nv_reservedSMEM_offset_0_alias, 0, 64
	.other		__nv_reservedSMEM_offset_0_alias,@"STO_CUDA_RESERVED_SHARED STV_DEFAULT"
__nv_reservedSMEM_offset_0_alias:
	.zero		0
	.zero		64


//--------------------- .nv.constant0._Z9computePiPdd --------------------------
	.section	.nv.constant0._Z9computePiPdd,"a",@progbits
	.sectionflags	@""
	.align	4
.nv.constant0._Z9computePiPdd:
	.zero		912


//--------------------- SYMBOLS --------------------------

	.type		.nv.reservedSmem.offset0,@object
	.size		.nv.reservedSmem.offset0,0x4
